//
// Generated by NVIDIA NVVM Compiler
//
// Compiler Build ID: CL-36424714
// Cuda compilation tools, release 13.0, V13.0.88
// Based on NVVM 20.0.0
//

.version 9.0
.target sm_100
.address_size 64

	// .globl	default_function_kernel

.visible .entry default_function_kernel(
	.param .u64 .ptr .align 1 default_function_kernel_param_0,
	.param .u64 .ptr .align 1 default_function_kernel_param_1
)
.maxntid 32
{
	.reg .b32 	%r<7>;
	.reg .b32 	%f<19>;
	.reg .b64 	%rd<8>;

	ld.param.u64 	%rd1, [default_function_kernel_param_0];
	ld.param.u64 	%rd2, [default_function_kernel_param_1];
	cvta.to.global.u64 	%rd3, %rd1;
	cvta.to.global.u64 	%rd4, %rd2;
	mov.u32 	%r1, %ctaid.x;
	shl.b32 	%r2, %r1, 5;
	mov.u32 	%r3, %tid.x;
	or.b32  	%r4, %r2, %r3;
	mul.wide.u32 	%rd5, %r4, 4;
	add.s64 	%rd6, %rd4, %rd5;
	ld.global.nc.f32 	%f1, [%rd6];
	min.f32 	%f2, %f1, 0f42B0C0A6;
	max.f32 	%f3, %f2, 0fC2B0C0A5;
	fma.rn.f32 	%f4, %f3, 0f3FB8AA3B, 0f3F000000;
	cvt.rmi.f32.f32 	%f5, %f4;
	add.f32 	%f6, %f5, 0f42FE0000;
	cvt.rzi.s32.f32 	%r5, %f6;
	shl.b32 	%r6, %r5, 23;
	mov.b32 	%f7, %r6;
	fma.rn.f32 	%f8, %f5, 0fBF317218, %f3;
	fma.rn.f32 	%f9, %f8, 0f39506966, 0f3AB743CF;
	fma.rn.f32 	%f10, %f8, %f9, 0f3C088908;
	fma.rn.f32 	%f11, %f8, %f10, 0f3D2AA9C2;
	fma.rn.f32 	%f12, %f8, %f11, 0f3E2AAAAD;
	fma.rn.f32 	%f13, %f8, %f12, 0f3F000000;
	mul.f32 	%f14, %f8, %f13;
	fma.rn.f32 	%f15, %f8, %f14, %f8;
	add.f32 	%f16, %f15, 0f3F800000;
	mul.f32 	%f17, %f16, %f7;
	max.f32 	%f18, %f17, %f1;
	add.s64 	%rd7, %rd3, %rd5;
	st.global.f32 	[%rd7], %f18;
	ret;

}


// ===== COMPILED SASS (sm_100) =====

	.target	sm_100

	.elftype	@"ET_EXEC"


//--------------------- .note.nv.tkinfo           --------------------------
	.section	.note.nv.tkinfo,"",@"SHT_NOTE"
	.sectionflags	@"SHF_NOTE_NV_TKINFO"
	.tkinfo
        /*0018*/ 	.word	0x00000002
        /*0030*/ 	.string	""
        /*0030*/ 	.string	"ptxas"
        /*0030*/ 	.string	"Cuda compilation tools, release 13.0, V13.0.88"
        /*0030*/ 	.string	"Build cuda_13.0.r13.0/compiler.36424714_0"
        /*0030*/ 	.string	"-arch sm_100 -m 64 "



//--------------------- .note.nv.cuinfo           --------------------------
	.section	.note.nv.cuinfo,"",@"SHT_NOTE"
	.sectionflags	@"SHF_NOTE_NV_CUINFO"
        /*0018*/ 	.short	0x0002
        /*001a*/ 	.short	0x0064
        /*001c*/ 	.short	0x0082
	.zero		2


//--------------------- .nv.info                  --------------------------
	.section	.nv.info,"",@"SHT_CUDA_INFO"
	.align	4


	//----- nvinfo : EIATTR_REGCOUNT
	.align		4
        /*0000*/ 	.byte	0x04, 0x2f
        /*0002*/ 	.short	(.L_1 - .L_0)
	.align		4
.L_0:
        /*0004*/ 	.word	index@(default_function_kernel)
        /*0008*/ 	.word	0x0000000c


	//----- nvinfo : EIATTR_FRAME_SIZE
	.align		4
.L_1:
        /*000c*/ 	.byte	0x04, 0x11
        /*000e*/ 	.short	(.L_3 - .L_2)
	.align		4
.L_2:
        /*0010*/ 	.word	index@(default_function_kernel)
        /*0014*/ 	.word	0x00000000


	//----- nvinfo : EIATTR_MIN_STACK_SIZE
	.align		4
.L_3:
        /*0018*/ 	.byte	0x04, 0x12
        /*001a*/ 	.short	(.L_5 - .L_4)
	.align		4
.L_4:
        /*001c*/ 	.word	index@(default_function_kernel)
        /*0020*/ 	.word	0x00000000
.L_5:


//--------------------- .nv.compat                --------------------------
	.section	.nv.compat,"",@"SHT_CUDA_COMPAT_INFO"
	.align	4
        /*0000*/ 	.byte	0x02, 0x09, 0x00, 0x00, 0x02, 0x02, 0x01, 0x00, 0x02, 0x05, 0x05, 0x00, 0x03, 0x07, 0x01, 0x01
        /*0010*/ 	.byte	0x02, 0x03, 0x00, 0x00, 0x02, 0x06, 0x01, 0x00, 0x04, 0x0b, 0x08, 0x00, 0x09, 0x00, 0x00, 0x00
        /*0020*/ 	.byte	0x00, 0x00, 0x00, 0x00


//--------------------- .nv.info.default_function_kernel --------------------------
	.section	.nv.info.default_function_kernel,"",@"SHT_CUDA_INFO"
	.sectionflags	@""
	.align	4


	//----- nvinfo : EIATTR_CUDA_API_VERSION
	.align		4
        /*0000*/ 	.byte	0x04, 0x37
        /*0002*/ 	.short	(.L_7 - .L_6)
.L_6:
        /*0004*/ 	.word	0x00000082


	//----- nvinfo : EIATTR_KPARAM_INFO
	.align		4
.L_7:
        /*0008*/ 	.byte	0x04, 0x17
        /*000a*/ 	.short	(.L_9 - .L_8)
.L_8:
        /*000c*/ 	.word	0x00000000
        /*0010*/ 	.short	0x0001
        /*0012*/ 	.short	0x0008
        /*0014*/ 	.byte	0x00, 0xf5, 0x21, 0x00


	//----- nvinfo : EIATTR_KPARAM_INFO
	.align		4
.L_9:
        /*0018*/ 	.byte	0x04, 0x17
        /*001a*/ 	.short	(.L_11 - .L_10)
.L_10:
        /*001c*/ 	.word	0x00000000
        /*0020*/ 	.short	0x0000
        /*0022*/ 	.short	0x0000
        /*0024*/ 	.byte	0x00, 0xf5, 0x21, 0x00


	//----- nvinfo : EIATTR_SPARSE_MMA_MASK
	.align		4
.L_11:
        /*0028*/ 	.byte	0x03, 0x50
        /*002a*/ 	.short	0x0000


	//----- nvinfo : EIATTR_MAXREG_COUNT
	.align		4
        /*002c*/ 	.byte	0x03, 0x1b
        /*002e*/ 	.short	0x00ff


	//----- nvinfo : EIATTR_MERCURY_ISA_VERSION
	.align		4
        /*0030*/ 	.byte	0x03, 0x5f
        /*0032*/ 	.short	0x0101


	//----- nvinfo : EIATTR_VRC_CTA_INIT_COUNT
	.align		4
        /*0034*/ 	.byte	0x02, 0x4a
	.zero		1
	.zero		1


	//----- nvinfo : EIATTR_EXIT_INSTR_OFFSETS
	.align		4
        /*0038*/ 	.byte	0x04, 0x1c
        /*003a*/ 	.short	(.L_13 - .L_12)


	//   ....[0]....
.L_12:
        /*003c*/ 	.word	0x00000200


	//----- nvinfo : EIATTR_MAX_THREADS
	.align		4
.L_13:
        /*0040*/ 	.byte	0x04, 0x05
        /*0042*/ 	.short	(.L_15 - .L_14)
.L_14:
        /*0044*/ 	.word	0x00000020
        /*0048*/ 	.word	0x00000001
        /*004c*/ 	.word	0x00000001


	//----- nvinfo : EIATTR_CBANK_PARAM_SIZE
	.align		4
.L_15:
        /*0050*/ 	.byte	0x03, 0x19
        /*0052*/ 	.short	0x0010


	//----- nvinfo : EIATTR_PARAM_CBANK
	.align		4
        /*0054*/ 	.byte	0x04, 0x0a
        /*0056*/ 	.short	(.L_17 - .L_16)
	.align		4
.L_16:
        /*0058*/ 	.word	index@(.nv.constant0.default_function_kernel)
        /*005c*/ 	.short	0x0380
        /*005e*/ 	.short	0x0010


	//----- nvinfo : EIATTR_SW_WAR
	.align		4
.L_17:
        /*0060*/ 	.byte	0x04, 0x36
        /*0062*/ 	.short	(.L_19 - .L_18)
.L_18:
        /*0064*/ 	.word	0x00000008
.L_19:


//--------------------- .nv.callgraph             --------------------------
	.section	.nv.callgraph,"",@"SHT_CUDA_CALLGRAPH"
	.align	4
	.sectionentsize	8
	.align		4
        /*0000*/ 	.word	0x00000000
	.align		4
        /*0004*/ 	.word	0xffffffff
	.align		4
        /*0008*/ 	.word	0x00000000
	.align		4
        /*000c*/ 	.word	0xfffffffe
	.align		4
        /*0010*/ 	.word	0x00000000
	.align		4
        /*0014*/ 	.word	0xfffffffd
	.align		4
        /*0018*/ 	.word	0x00000000
	.align		4
        /*001c*/ 	.word	0xfffffffc


//--------------------- .text.default_function_kernel --------------------------
	.section	.text.default_function_kernel,"ax",@progbits
	.align	128
        .global         default_function_kernel
        .type           default_function_kernel,@function
        .size           default_function_kernel,(.L_x_1 - default_function_kernel)
        .other          default_function_kernel,@"STO_CUDA_ENTRY STV_DEFAULT"
default_function_kernel:
.text.default_function_kernel:
[----:B------:R-:W-:Y:S01]  /*0000*/  LDC R1, c[0x0][0x37c] ;  /* 0x0000df00ff017b82 */ /* 0x000fe20000000800 */
[----:B------:R-:W0:Y:S07]  /*0010*/  S2R R5, SR_TID.X ;  /* 0x0000000000057919 */ /* 0x000e2e0000002100 */
[----:B------:R-:W1:Y:S01]  /*0020*/  S2UR UR4, SR_CTAID.X ;  /* 0x00000000000479c3 */ /* 0x000e620000002500 */
[----:B------:R-:W2:Y:S07]  /*0030*/  LDCU.64 UR6, c[0x0][0x358] ;  /* 0x00006b00ff0677ac */ /* 0x000eae0008000a00 */
[----:B------:R-:W3:Y:S01]  /*0040*/  LDC.64 R2, c[0x0][0x388] ;  /* 0x0000e200ff027b82 */ /* 0x000ee20000000a00 */
[----:B-1----:R-:W-:-:S06]  /*0050*/  USHF.L.U32 UR4, UR4, 0x5, URZ ;  /* 0x0000000504047899 */ /* 0x002fcc00080006ff */
[----:B0-----:R-:W-:-:S05]  /*0060*/  LOP3.LUT R5, R5, UR4, RZ, 0xfc, !PT ;  /* 0x0000000405057c12 */ /* 0x001fca000f8efcff */
[----:B---3--:R-:W-:-:S05]  /*0070*/  IMAD.WIDE.U32 R2, R5, 0x4, R2 ;  /* 0x0000000405027825 */ /* 0x008fca00078e0002 */
[----:B--2---:R0:W2:Y:S01]  /*0080*/  LDG.E.CONSTANT R0, desc[UR6][R2.64] ;  /* 0x0000000602007981 */ /* 0x0040a2000c1e9900 */
[----:B------:R-:W-:Y:S01]  /*0090*/  HFMA2 R7, -RZ, RZ, 1.9296875, -0.048675537109375 ;  /* 0x3fb8aa3bff077431 */ /* 0x000fe200000001ff */
[----:B------:R-:W-:Y:S01]  /*00a0*/  MOV R9, 0x39506966 ;  /* 0x3950696600097802 */ /* 0x000fe20000000f00 */
[----:B0-----:R-:W0:Y:S02]  /*00b0*/  LDC.64 R2, c[0x0][0x380] ;  /* 0x0000e000ff027b82 */ /* 0x001e240000000a00 */
[----:B0-----:R-:W-:Y:S01]  /*00c0*/  IMAD.WIDE.U32 R2, R5, 0x4, R2 ;  /* 0x0000000405027825 */ /* 0x001fe200078e0002 */
[----:B--2---:R-:W-:-:S04]  /*00d0*/  FMNMX R4, R0, 88.3762664794921875, PT ;  /* 0x42b0c0a600047809 */ /* 0x004fc80003800000 */
[----:B------:R-:W-:-:S05]  /*00e0*/  FMNMX R4, R4, -88.37625885009765625, !PT ;  /* 0xc2b0c0a504047809 */ /* 0x000fca0007800000 */
[----:B------:R-:W-:-:S04]  /*00f0*/  FFMA R6, R4, R7, 0.5 ;  /* 0x3f00000004067423 */ /* 0x000fc80000000007 */
[----:B------:R-:W0:Y:S02]  /*0100*/  FRND.FLOOR R7, R6 ;  /* 0x0000000600077307 */ /* 0x000e240000205000 */
[C---:B0-----:R-:W-:Y:S01]  /*0110*/  FFMA R4, R7.reuse, -0.69314718246459960938, R4 ;  /* 0xbf31721807047823 */ /* 0x041fe20000000004 */
[----:B------:R-:W-:-:S03]  /*0120*/  FADD R7, R7, 127 ;  /* 0x42fe000007077421 */ /* 0x000fc60000000000 */
[----:B------:R-:W-:-:S03]  /*0130*/  FFMA R9, R4, R9, 0.0013982000527903437614 ;  /* 0x3ab743cf04097423 */ /* 0x000fc60000000009 */
[----:B------:R-:W0:Y:S01]  /*0140*/  F2I.TRUNC.NTZ R7, R7 ;  /* 0x0000000700077305 */ /* 0x000e22000020f100 */
[----:B------:R-:W-:-:S04]  /*0150*/  FFMA R9, R4, R9, 0.0083334520459175109863 ;  /* 0x3c08890804097423 */ /* 0x000fc80000000009 */
[----:B------:R-:W-:-:S04]  /*0160*/  FFMA R9, R4, R9, 0.041665799915790557861 ;  /* 0x3d2aa9c204097423 */ /* 0x000fc80000000009 */
[----:B------:R-:W-:-:S04]  /*0170*/  FFMA R9, R4, R9, 0.16666670143604278564 ;  /* 0x3e2aaaad04097423 */ /* 0x000fc80000000009 */
[----:B------:R-:W-:-:S04]  /*0180*/  FFMA R9, R4, R9, 0.5 ;  /* 0x3f00000004097423 */ /* 0x000fc80000000009 */
[----:B------:R-:W-:-:S04]  /*0190*/  FMUL R9, R4, R9 ;  /* 0x0000000904097220 */ /* 0x000fc80000400000 */
[----:B------:R-:W-:Y:S01]  /*01a0*/  FFMA R9, R4, R9, R4 ;  /* 0x0000000904097223 */ /* 0x000fe20000000004 */
[----:B0-----:R-:W-:-:S03]  /*01b0*/  SHF.L.U32 R4, R7, 0x17, RZ ;  /* 0x0000001707047819 */ /* 0x001fc600000006ff */
[----:B------:R-:W-:-:S04]  /*01c0*/  FADD R9, R9, 1 ;  /* 0x3f80000009097421 */ /* 0x000fc80000000000 */
[----:B------:R-:W-:-:S05]  /*01d0*/  FMUL R9, R4, R9 ;  /* 0x0000000904097220 */ /* 0x000fca0000400000 */
[----:B------:R-:W-:-:S05]  /*01e0*/  FMNMX R9, R0, R9, !PT ;  /* 0x0000000900097209 */ /* 0x000fca0007800000 */
[----:B------:R-:W-:Y:S01]  /*01f0*/  STG.E desc[UR6][R2.64], R9 ;  /* 0x0000000902007986 */ /* 0x000fe2000c101906 */
[----:B------:R-:W-:Y:S05]  /*0200*/  EXIT ;  /* 0x000000000000794d */ /* 0x000fea0003800000 */
.L_x_0:
[----:B------:R-:W-:-:S00]  /*0210*/  BRA `(.L_x_0) ;  /* 0xfffffffc00fc7947 */ /* 0x000fc0000383ffff */
[----:B------:R-:W-:-:S00]  /*0220*/  NOP ;  /* 0x0000000000007918 */ /* 0x000fc00000000000 */
        /* <DEDUP_REMOVED lines=13> */
.L_x_1:


//--------------------- .nv.shared.reserved.0     --------------------------
	.section	.nv.shared.reserved.0,"aw",@nobits
	.weak		__nv_reservedSMEM_offset_0_alias
	.size		__nv_reservedSMEM_offset_0_alias, 0, 64
	.other		__nv_reservedSMEM_offset_0_alias,@"STO_CUDA_RESERVED_SHARED STV_DEFAULT"
__nv_reservedSMEM_offset_0_alias:
	.zero		0
	.zero		64


//--------------------- .nv.constant0.default_function_kernel --------------------------
	.section	.nv.constant0.default_function_kernel,"a",@progbits
	.sectionflags	@""
	.align	4
.nv.constant0.default_function_kernel:
	.zero		912


//--------------------- SYMBOLS --------------------------

	.type		.nv.reservedSmem.offset0,@object
	.size		.nv.reservedSmem.offset0,0x4
